	.headerflags	@"EF_CUDA_TEXMODE_UNIFIED EF_CUDA_64BIT_ADDRESS EF_CUDA_ACCELERATORS EF_CUDA_SM90 EF_CUDA_VIRTUAL_SM(EF_CUDA_SM90)"
	.elftype	@"ET_EXEC"


//--------------------- .nv.info                  --------------------------
	.section	.nv.info,"",@"SHT_CUDA_INFO"
	.align	4


	//----- nvinfo : EIATTR_REGCOUNT
	.align		4
        /*0000*/ 	.byte	0x04, 0x2f
        /*0002*/ 	.short	(.L_1 - .L_0)
	.align		4
.L_0:
        /*0004*/ 	.word	index@(triton_poi_fused__log_softmax_0)
        /*0008*/ 	.word	0x00000012


	//----- nvinfo : EIATTR_MIN_STACK_SIZE
	.align		4
.L_1:
        /*000c*/ 	.byte	0x04, 0x12
        /*000e*/ 	.short	(.L_3 - .L_2)
	.align		4
.L_2:
        /*0010*/ 	.word	index@(triton_poi_fused__log_softmax_0)
        /*0014*/ 	.word	0x00000000


	//----- nvinfo : EIATTR_FRAME_SIZE
	.align		4
.L_3:
        /*0018*/ 	.byte	0x04, 0x11
        /*001a*/ 	.short	(.L_5 - .L_4)
	.align		4
.L_4:
        /*001c*/ 	.word	index@(triton_poi_fused__log_softmax_0)
        /*0020*/ 	.word	0x00000000


	//----- nvinfo : EIATTR_MIN_STACK_SIZE
	.align		4
.L_5:
        /*0024*/ 	.byte	0x04, 0x12
        /*0026*/ 	.short	(.L_7 - .L_6)
	.align		4
.L_6:
        /*0028*/ 	.word	index@(triton_poi_fused__log_softmax_0)
        /*002c*/ 	.word	0x00000000
.L_7:


//--------------------- .nv.info.triton_poi_fused__log_softmax_0 --------------------------
	.section	.nv.info.triton_poi_fused__log_softmax_0,"",@"SHT_CUDA_INFO"
	.sectionflags	@""
	.align	4


	//----- nvinfo : EIATTR_CUDA_API_VERSION
	.align		4
        /*0000*/ 	.byte	0x04, 0x37
        /*0002*/ 	.short	(.L_9 - .L_8)
.L_8:
        /*0004*/ 	.word	0x0000007c


	//----- nvinfo : EIATTR_KPARAM_INFO
	.align		4
.L_9:
        /*0008*/ 	.byte	0x04, 0x17
        /*000a*/ 	.short	(.L_11 - .L_10)
.L_10:
        /*000c*/ 	.word	0x00000000
        /*0010*/ 	.short	0x0002
        /*0012*/ 	.short	0x0010
        /*0014*/ 	.byte	0x00, 0xf0, 0x11, 0x00


	//----- nvinfo : EIATTR_KPARAM_INFO
	.align		4
.L_11:
        /*0018*/ 	.byte	0x04, 0x17
        /*001a*/ 	.short	(.L_13 - .L_12)
.L_12:
        /*001c*/ 	.word	0x00000000
        /*0020*/ 	.short	0x0001
        /*0022*/ 	.short	0x0008
        /*0024*/ 	.byte	0x00, 0xf4, 0x21, 0x00


	//----- nvinfo : EIATTR_KPARAM_INFO
	.align		4
.L_13:
        /*0028*/ 	.byte	0x04, 0x17
        /*002a*/ 	.short	(.L_15 - .L_14)
.L_14:
        /*002c*/ 	.word	0x00000000
        /*0030*/ 	.short	0x0000
        /*0032*/ 	.short	0x0000
        /*0034*/ 	.byte	0x00, 0xf4, 0x21, 0x00


	//----- nvinfo : EIATTR_SPARSE_MMA_MASK
	.align		4
.L_15:
        /*0038*/ 	.byte	0x03, 0x50
        /*003a*/ 	.short	0x0000


	//----- nvinfo : EIATTR_MAXREG_COUNT
	.align		4
        /*003c*/ 	.byte	0x03, 0x1b
        /*003e*/ 	.short	0x00ff


	//----- nvinfo : EIATTR_EXIT_INSTR_OFFSETS
	.align		4
        /*0040*/ 	.byte	0x04, 0x1c
        /*0042*/ 	.short	(.L_17 - .L_16)


	//   ....[0]....
.L_16:
        /*0044*/ 	.word	0x00000340


	//   ....[1]....
        /*0048*/ 	.word	0x00000360


	//----- nvinfo : EIATTR_REQNTID
	.align		4
.L_17:
        /*004c*/ 	.byte	0x04, 0x10
        /*004e*/ 	.short	(.L_19 - .L_18)
.L_18:
        /*0050*/ 	.word	0x00000080
        /*0054*/ 	.word	0x00000001
        /*0058*/ 	.word	0x00000001


	//----- nvinfo : EIATTR_CBANK_PARAM_SIZE
	.align		4
.L_19:
        /*005c*/ 	.byte	0x03, 0x19
        /*005e*/ 	.short	0x0014


	//----- nvinfo : EIATTR_PARAM_CBANK
	.align		4
        /*0060*/ 	.byte	0x04, 0x0a
        /*0062*/ 	.short	(.L_21 - .L_20)
	.align		4
.L_20:
        /*0064*/ 	.word	index@(.nv.constant0.triton_poi_fused__log_softmax_0)
        /*0068*/ 	.short	0x0210
        /*006a*/ 	.short	0x0014


	//----- nvinfo : EIATTR_SW_WAR
	.align		4
.L_21:
        /*006c*/ 	.byte	0x04, 0x36
        /*006e*/ 	.short	(.L_23 - .L_22)
.L_22:
        /*0070*/ 	.word	0x00000008
.L_23:


//--------------------- .nv.callgraph             --------------------------
	.section	.nv.callgraph,"",@"SHT_CUDA_CALLGRAPH"
	.align	4
	.sectionentsize	8
	.align		4
        /*0000*/ 	.word	0x00000000
	.align		4
        /*0004*/ 	.word	0xffffffff
	.align		4
        /*0008*/ 	.word	0x00000000
	.align		4
        /*000c*/ 	.word	0xfffffffe
	.align		4
        /*0010*/ 	.word	0x00000000
	.align		4
        /*0014*/ 	.word	0xfffffffd
	.align		4
        /*0018*/ 	.word	0x00000000
	.align		4
        /*001c*/ 	.word	0xfffffffc


//--------------------- .text.triton_poi_fused__log_softmax_0 --------------------------
	.section	.text.triton_poi_fused__log_softmax_0,"ax",@progbits
	.align	128
        .global         triton_poi_fused__log_softmax_0
        .type           triton_poi_fused__log_softmax_0,@function
        .size           triton_poi_fused__log_softmax_0,(.L_x_1 - triton_poi_fused__log_softmax_0)
        .other          triton_poi_fused__log_softmax_0,@"STO_CUDA_ENTRY STV_DEFAULT"
triton_poi_fused__log_softmax_0:
.text.triton_poi_fused__log_softmax_0:
[----:B------:R-:W0:Y:S01]  /*0000*/  LDC R1, c[0x0][0x28] ;  /* 0x00000a00ff017b82 */ /* 0x000e220000000800 */
[----:B------:R-:W1:Y:S07]  /*0010*/  S2R R0, SR_TID.X ;  /* 0x0000000000007919 */ /* 0x000e6e0000002100 */
[----:B------:R-:W2:Y:S01]  /*0020*/  LDC.64 R2, c[0x0][0x210] ;  /* 0x00008400ff027b82 */ /* 0x000ea20000000a00 */
[----:B------:R-:W-:Y:S01]  /*0030*/  CS2R R14, SRZ ;  /* 0x00000000000e7805 */ /* 0x000fe2000001ff00 */
[----:B------:R-:W-:Y:S01]  /*0040*/  ULDC.64 UR4, c[0x0][0x208] ;  /* 0x0000820000047ab9 */ /* 0x000fe20000000a00 */
[----:B------:R-:W3:Y:S01]  /*0050*/  S2R R7, SR_CTAID.X ;  /* 0x0000000000077919 */ /* 0x000ee20000002500 */
[----:B-1----:R-:W-:Y:S01]  /*0060*/  IMAD.SHL.U32 R0, R0, 0x2, RZ ;  /* 0x0000000200007824 */ /* 0x002fe200078e00ff */
[----:B---3--:R-:W-:-:S04]  /*0070*/  SHF.R.S32.HI R4, RZ, 0x17, R7 ;  /* 0x00000017ff047819 */ /* 0x008fc80000011407 */
[----:B------:R-:W-:Y:S02]  /*0080*/  LOP3.LUT R0, R0, 0xfe, RZ, 0xc0, !PT ;  /* 0x000000fe00007812 */ /* 0x000fe400078ec0ff */
[----:B------:R-:W-:-:S03]  /*0090*/  SGXT R4, R4, 0x1 ;  /* 0x000000010404781a */ /* 0x000fc60000000200 */
[----:B------:R-:W-:-:S05]  /*00a0*/  IMAD R7, R7, 0x100, R0 ;  /* 0x0000010007077824 */ /* 0x000fca00078e0200 */
[----:B------:R-:W-:Y:S02]  /*00b0*/  LEA.HI R4, R4, R7, RZ, 0x2 ;  /* 0x0000000704047211 */ /* 0x000fe400078f10ff */
[----:B------:R-:W-:Y:S02]  /*00c0*/  ISETP.GE.AND P0, PT, R7, 0x100, PT ;  /* 0x000001000700780c */ /* 0x000fe40003f06270 */
[----:B------:R-:W-:-:S05]  /*00d0*/  LOP3.LUT R5, R4, 0xfffffffc, RZ, 0xc0, !PT ;  /* 0xfffffffc04057812 */ /* 0x000fca00078ec0ff */
[----:B--2---:R-:W-:-:S06]  /*00e0*/  IMAD.WIDE R4, R5, 0x4, R2 ;  /* 0x0000000405047825 */ /* 0x004fcc00078e0202 */
[----:B------:R-:W2:Y:S01]  /*00f0*/  @!P0 LDG.E.EL R15, desc[UR4][R4.64] ;  /* 0x00000004040f8981 */ /* 0x000ea2000c2e1900 */
[----:B------:R-:W-:-:S03]  /*0100*/  IMAD.MOV.U32 R0, RZ, RZ, RZ ;  /* 0x000000ffff007224 */ /* 0x000fc600078e00ff */
[----:B------:R-:W3:Y:S01]  /*0110*/  @!P0 LDG.E.EL R14, desc[UR4][R4.64] ;  /* 0x00000004040e8981 */ /* 0x000ee2000c2e1900 */
[----:B------:R-:W-:Y:S01]  /*0120*/  IMAD.MOV.U32 R6, RZ, RZ, RZ ;  /* 0x000000ffff067224 */ /* 0x000fe200078e00ff */
[----:B------:R-:W-:Y:S02]  /*0130*/  CS2R R10, SRZ ;  /* 0x00000000000a7805 */ /* 0x000fe4000001ff00 */
[----:B------:R-:W4:Y:S04]  /*0140*/  @!P0 LDG.E.EL R0, desc[UR4][R4.64+0x4] ;  /* 0x0000040404008981 */ /* 0x000f28000c2e1900 */
[----:B------:R-:W5:Y:S04]  /*0150*/  @!P0 LDG.E.EL R6, desc[UR4][R4.64+0x4] ;  /* 0x0000040404068981 */ /* 0x000f68000c2e1900 */
[----:B------:R-:W5:Y:S04]  /*0160*/  @!P0 LDG.E.EL R10, desc[UR4][R4.64+0x8] ;  /* 0x00000804040a8981 */ /* 0x000f68000c2e1900 */
[----:B------:R-:W5:Y:S01]  /*0170*/  @!P0 LDG.E.EL R11, desc[UR4][R4.64+0x8] ;  /* 0x00000804040b8981 */ /* 0x000f62000c2e1900 */
[----:B------:R-:W-:-:S06]  /*0180*/  CS2R R12, SRZ ;  /* 0x00000000000c7805 */ /* 0x000fcc000001ff00 */
[----:B------:R-:W5:Y:S04]  /*0190*/  @!P0 LDG.E.EL R12, desc[UR4][R4.64+0xc] ;  /* 0x00000c04040c8981 */ /* 0x000f68000c2e1900 */
[----:B------:R1:W5:Y:S01]  /*01a0*/  @!P0 LDG.E.EL R13, desc[UR4][R4.64+0xc] ;  /* 0x00000c04040d8981 */ /* 0x000362000c2e1900 */
[----:B------:R-:W-:Y:S01]  /*01b0*/  CS2R R8, SRZ ;  /* 0x0000000000087805 */ /* 0x000fe2000001ff00 */
[----:B------:R-:W-:-:S05]  /*01c0*/  IMAD.WIDE R2, R7, 0x4, R2 ;  /* 0x0000000407027825 */ /* 0x000fca00078e0202 */
[----:B------:R1:W5:Y:S02]  /*01d0*/  @!P0 LDG.E.64 R8, desc[UR4][R2.64] ;  /* 0x0000000402088981 */ /* 0x000364000c1e1b00 */
[----:B-1----:R-:W1:Y:S02]  /*01e0*/  LDC.64 R4, c[0x0][0x218] ;  /* 0x00008600ff047b82 */ /* 0x002e640000000a00 */
[----:B01----:R-:W-:Y:S01]  /*01f0*/  IMAD.WIDE R2, R7, 0x4, R4 ;  /* 0x0000000407027825 */ /* 0x003fe200078e0204 */
[C---:B--2---:R-:W-:Y:S02]  /*0200*/  FSETP.NAN.AND P3, PT, R15.reuse, R15, PT ;  /* 0x0000000f0f00720b */ /* 0x044fe40003f68000 */
[C---:B---3--:R-:W-:Y:S02]  /*0210*/  FSETP.NAN.AND P4, PT, R14.reuse, R14, PT ;  /* 0x0000000e0e00720b */ /* 0x048fe40003f88000 */
[----:B----4-:R-:W-:Y:S02]  /*0220*/  FSETP.GT.AND P1, PT, R15, R0, PT ;  /* 0x000000000f00720b */ /* 0x010fe40003f24000 */
[----:B-----5:R-:W-:-:S07]  /*0230*/  FSETP.GT.AND P2, PT, R14, R6, PT ;  /* 0x000000060e00720b */ /* 0x020fce0003f44000 */
[----:B------:R-:W-:Y:S02]  /*0240*/  @!P3 FSEL R15, R15, R0, P1 ;  /* 0x000000000f0fb208 */ /* 0x000fe40000800000 */
[----:B------:R-:W-:Y:S02]  /*0250*/  @!P4 FSEL R14, R14, R6, P2 ;  /* 0x000000060e0ec208 */ /* 0x000fe40001000000 */
[C---:B------:R-:W-:Y:S02]  /*0260*/  FSETP.GT.AND P1, PT, R15.reuse, R10, PT ;  /* 0x0000000a0f00720b */ /* 0x040fe40003f24000 */
[C---:B------:R-:W-:Y:S02]  /*0270*/  FSETP.GT.AND P2, PT, R14.reuse, R11, PT ;  /* 0x0000000b0e00720b */ /* 0x040fe40003f44000 */
[----:B------:R-:W-:Y:S02]  /*0280*/  FSETP.NAN.AND P3, PT, R15, R15, PT ;  /* 0x0000000f0f00720b */ /* 0x000fe40003f68000 */
[----:B------:R-:W-:-:S07]  /*0290*/  FSETP.NAN.AND P4, PT, R14, R14, PT ;  /* 0x0000000e0e00720b */ /* 0x000fce0003f88000 */
[----:B------:R-:W-:Y:S02]  /*02a0*/  @!P1 FSEL R15, R15, R10, P3 ;  /* 0x0000000a0f0f9208 */ /* 0x000fe40001800000 */
[----:B------:R-:W-:Y:S02]  /*02b0*/  @!P2 FSEL R14, R14, R11, P4 ;  /* 0x0000000b0e0ea208 */ /* 0x000fe40002000000 */
[C---:B------:R-:W-:Y:S02]  /*02c0*/  FSETP.GT.AND P1, PT, R15.reuse, R12, PT ;  /* 0x0000000c0f00720b */ /* 0x040fe40003f24000 */
[C---:B------:R-:W-:Y:S02]  /*02d0*/  FSETP.GT.AND P2, PT, R14.reuse, R13, PT ;  /* 0x0000000d0e00720b */ /* 0x040fe40003f44000 */
[----:B------:R-:W-:Y:S02]  /*02e0*/  FSETP.NAN.AND P3, PT, R15, R15, PT ;  /* 0x0000000f0f00720b */ /* 0x000fe40003f68000 */
[----:B------:R-:W-:-:S07]  /*02f0*/  FSETP.NAN.AND P4, PT, R14, R14, PT ;  /* 0x0000000e0e00720b */ /* 0x000fce0003f88000 */
[----:B------:R-:W-:Y:S02]  /*0300*/  @!P1 FSEL R15, R15, R12, P3 ;  /* 0x0000000c0f0f9208 */ /* 0x000fe40001800000 */
[----:B------:R-:W-:-:S03]  /*0310*/  @!P2 FSEL R14, R14, R13, P4 ;  /* 0x0000000d0e0ea208 */ /* 0x000fc60002000000 */
[----:B------:R-:W-:Y:S02]  /*0320*/  FADD R8, -R15, R8 ;  /* 0x000000080f087221 */ /* 0x000fe40000000100 */
[----:B------:R-:W-:Y:S01]  /*0330*/  FADD R9, -R14, R9 ;  /* 0x000000090e097221 */ /* 0x000fe20000000100 */
[----:B------:R-:W-:Y:S06]  /*0340*/  @P0 EXIT ;  /* 0x000000000000094d */ /* 0x000fec0003800000 */
[----:B------:R-:W-:Y:S01]  /*0350*/  STG.E.64 desc[UR4][R2.64], R8 ;  /* 0x0000000802007986 */ /* 0x000fe2000c101b04 */
[----:B------:R-:W-:Y:S05]  /*0360*/  EXIT ;  /* 0x000000000000794d */ /* 0x000fea0003800000 */
.L_x_0:
[----:B------:R-:W-:-:S00]  /*0370*/  BRA `(.L_x_0) ;  /* 0xfffffffc00fc7947 */ /* 0x000fc0000383ffff */
[----:B------:R-:W-:-:S00]  /*0380*/  NOP ;  /* 0x0000000000007918 */ /* 0x000fc00000000000 */
[----:B------:R-:W-:-:S00]  /*0390*/  NOP ;  /* 0x0000000000007918 */ /* 0x000fc00000000000 */
[----:B------:R-:W-:-:S00]  /*03a0*/  NOP ;  /* 0x0000000000007918 */ /* 0x000fc00000000000 */
[----:B------:R-:W-:-:S00]  /*03b0*/  NOP ;  /* 0x0000000000007918 */ /* 0x000fc00000000000 */
[----:B------:R-:W-:-:S00]  /*03c0*/  NOP ;  /* 0x0000000000007918 */ /* 0x000fc00000000000 */
[----:B------:R-:W-:-:S00]  /*03d0*/  NOP ;  /* 0x0000000000007918 */ /* 0x000fc00000000000 */
[----:B------:R-:W-:-:S00]  /*03e0*/  NOP ;  /* 0x0000000000007918 */ /* 0x000fc00000000000 */
[----:B------:R-:W-:-:S00]  /*03f0*/  NOP ;  /* 0x0000000000007918 */ /* 0x000fc00000000000 */
.L_x_1:


//--------------------- .nv.constant0.triton_poi_fused__log_softmax_0 --------------------------
	.section	.nv.constant0.triton_poi_fused__log_softmax_0,"a",@progbits
	.sectionflags	@""
	.align	4
.nv.constant0.triton_poi_fused__log_softmax_0:
	.zero		548
